//
// Generated by NVIDIA NVVM Compiler
//
// Compiler Build ID: CL-36424714
// Cuda compilation tools, release 13.0, V13.0.88
// Based on NVVM 20.0.0
//

.version 9.0
.target sm_100
.address_size 64

	// .globl	_Z18build_table_kernelPKmPiii

.visible .entry _Z18build_table_kernelPKmPiii(
	.param .u64 .ptr .align 1 _Z18build_table_kernelPKmPiii_param_0,
	.param .u64 .ptr .align 1 _Z18build_table_kernelPKmPiii_param_1,
	.param .u32 _Z18build_table_kernelPKmPiii_param_2,
	.param .u32 _Z18build_table_kernelPKmPiii_param_3
)
{
	.reg .pred 	%p<2>;
	.reg .b32 	%r<8>;
	.reg .b64 	%rd<11>;

	ld.param.u64 	%rd1, [_Z18build_table_kernelPKmPiii_param_0];
	ld.param.u64 	%rd2, [_Z18build_table_kernelPKmPiii_param_1];
	ld.param.u32 	%r3, [_Z18build_table_kernelPKmPiii_param_2];
	ld.param.u32 	%r2, [_Z18build_table_kernelPKmPiii_param_3];
	mov.u32 	%r4, %ctaid.x;
	mov.u32 	%r5, %ntid.x;
	mov.u32 	%r6, %tid.x;
	mad.lo.s32 	%r1, %r4, %r5, %r6;
	setp.ge.s32 	%p1, %r1, %r3;
	@%p1 bra 	$L__BB0_2;
	cvta.to.global.u64 	%rd3, %rd1;
	cvta.to.global.u64 	%rd4, %rd2;
	mul.lo.s32 	%r7, %r2, %r1;
	mul.wide.s32 	%rd5, %r7, 8;
	add.s64 	%rd6, %rd3, %rd5;
	ld.global.u64 	%rd7, [%rd6];
	shl.b64 	%rd8, %rd7, 2;
	and.b64  	%rd9, %rd8, 1048572;
	add.s64 	%rd10, %rd4, %rd9;
	st.global.u32 	[%rd10], %r1;
$L__BB0_2:
	ret;

}
	// .globl	_Z13search_kernelPKmPKiP6ResultiiPi
.visible .entry _Z13search_kernelPKmPKiP6ResultiiPi(
	.param .u64 .ptr .align 1 _Z13search_kernelPKmPKiP6ResultiiPi_param_0,
	.param .u64 .ptr .align 1 _Z13search_kernelPKmPKiP6ResultiiPi_param_1,
	.param .u64 .ptr .align 1 _Z13search_kernelPKmPKiP6ResultiiPi_param_2,
	.param .u32 _Z13search_kernelPKmPKiP6ResultiiPi_param_3,
	.param .u32 _Z13search_kernelPKmPKiP6ResultiiPi_param_4,
	.param .u64 .ptr .align 1 _Z13search_kernelPKmPKiP6ResultiiPi_param_5
)
{
	.reg .pred 	%p<19>;
	.reg .b32 	%r<90>;
	.reg .b64 	%rd<125>;

	ld.param.u64 	%rd13, [_Z13search_kernelPKmPKiP6ResultiiPi_param_0];
	ld.param.u64 	%rd10, [_Z13search_kernelPKmPKiP6ResultiiPi_param_1];
	ld.param.u64 	%rd11, [_Z13search_kernelPKmPKiP6ResultiiPi_param_2];
	ld.param.u32 	%r34, [_Z13search_kernelPKmPKiP6ResultiiPi_param_3];
	ld.param.u32 	%r35, [_Z13search_kernelPKmPKiP6ResultiiPi_param_4];
	ld.param.u64 	%rd12, [_Z13search_kernelPKmPKiP6ResultiiPi_param_5];
	cvta.to.global.u64 	%rd1, %rd13;
	mov.u32 	%r36, %ctaid.x;
	mov.u32 	%r37, %ntid.x;
	mov.u32 	%r38, %tid.x;
	mad.lo.s32 	%r1, %r36, %r37, %r38;
	mul.lo.s32 	%r39, %r34, %r34;
	setp.ge.s32 	%p1, %r1, %r39;
	@%p1 bra 	$L__BB1_18;
	div.s32 	%r2, %r1, %r34;
	mul.lo.s32 	%r40, %r2, %r34;
	sub.s32 	%r3, %r1, %r40;
	setp.ge.s32 	%p2, %r2, %r3;
	@%p2 bra 	$L__BB1_18;
	mul.lo.s32 	%r4, %r2, %r35;
	mul.wide.s32 	%rd14, %r4, 8;
	add.s64 	%rd2, %rd1, %rd14;
	ld.global.u64 	%rd15, [%rd2];
	mul.lo.s32 	%r5, %r3, %r35;
	mul.wide.s32 	%rd16, %r5, 8;
	add.s64 	%rd3, %rd1, %rd16;
	ld.global.u64 	%rd17, [%rd3];
	xor.b64  	%rd18, %rd17, %rd15;
	cvta.to.global.u64 	%rd19, %rd10;
	shl.b64 	%rd20, %rd18, 2;
	and.b64  	%rd21, %rd20, 1048572;
	add.s64 	%rd22, %rd19, %rd21;
	ld.global.u32 	%r6, [%rd22];
	setp.eq.s32 	%p3, %r6, -1;
	setp.eq.s32 	%p4, %r6, %r2;
	or.pred  	%p5, %p3, %p4;
	setp.eq.s32 	%p6, %r6, %r3;
	or.pred  	%p7, %p6, %p5;
	@%p7 bra 	$L__BB1_18;
	setp.lt.s32 	%p8, %r35, 1;
	mov.b32 	%r89, 0;
	@%p8 bra 	$L__BB1_15;
	mul.lo.s32 	%r7, %r6, %r35;
	and.b32  	%r8, %r35, 7;
	setp.lt.u32 	%p9, %r35, 8;
	mov.b32 	%r84, 0;
	mov.u32 	%r89, %r84;
	@%p9 bra 	$L__BB1_7;
	and.b32  	%r84, %r35, 2147483640;
	neg.s32 	%r77, %r84;
	add.s64 	%rd24, %rd14, %rd1;
	add.s64 	%rd124, %rd24, 32;
	add.s64 	%rd26, %rd16, %rd1;
	add.s64 	%rd123, %rd26, 32;
	mov.b32 	%r89, 0;
	mov.u32 	%r78, %r7;
$L__BB1_6:
	.pragma "nounroll";
	mul.wide.s32 	%rd27, %r78, 8;
	add.s64 	%rd28, %rd1, %rd27;
	ld.global.u64 	%rd29, [%rd124+-32];
	ld.global.u64 	%rd30, [%rd123+-32];
	xor.b64  	%rd31, %rd30, %rd29;
	ld.global.u64 	%rd32, [%rd28];
	xor.b64  	%rd33, %rd31, %rd32;
	popc.b64 	%r45, %rd33;
	add.s32 	%r46, %r89, %r45;
	ld.global.u64 	%rd34, [%rd124+-24];
	ld.global.u64 	%rd35, [%rd123+-24];
	xor.b64  	%rd36, %rd35, %rd34;
	ld.global.u64 	%rd37, [%rd28+8];
	xor.b64  	%rd38, %rd36, %rd37;
	popc.b64 	%r47, %rd38;
	add.s32 	%r48, %r46, %r47;
	ld.global.u64 	%rd39, [%rd124+-16];
	ld.global.u64 	%rd40, [%rd123+-16];
	xor.b64  	%rd41, %rd40, %rd39;
	ld.global.u64 	%rd42, [%rd28+16];
	xor.b64  	%rd43, %rd41, %rd42;
	popc.b64 	%r49, %rd43;
	add.s32 	%r50, %r48, %r49;
	ld.global.u64 	%rd44, [%rd124+-8];
	ld.global.u64 	%rd45, [%rd123+-8];
	xor.b64  	%rd46, %rd45, %rd44;
	ld.global.u64 	%rd47, [%rd28+24];
	xor.b64  	%rd48, %rd46, %rd47;
	popc.b64 	%r51, %rd48;
	add.s32 	%r52, %r50, %r51;
	ld.global.u64 	%rd49, [%rd124];
	ld.global.u64 	%rd50, [%rd123];
	xor.b64  	%rd51, %rd50, %rd49;
	ld.global.u64 	%rd52, [%rd28+32];
	xor.b64  	%rd53, %rd51, %rd52;
	popc.b64 	%r53, %rd53;
	add.s32 	%r54, %r52, %r53;
	ld.global.u64 	%rd54, [%rd124+8];
	ld.global.u64 	%rd55, [%rd123+8];
	xor.b64  	%rd56, %rd55, %rd54;
	ld.global.u64 	%rd57, [%rd28+40];
	xor.b64  	%rd58, %rd56, %rd57;
	popc.b64 	%r55, %rd58;
	add.s32 	%r56, %r54, %r55;
	ld.global.u64 	%rd59, [%rd124+16];
	ld.global.u64 	%rd60, [%rd123+16];
	xor.b64  	%rd61, %rd60, %rd59;
	ld.global.u64 	%rd62, [%rd28+48];
	xor.b64  	%rd63, %rd61, %rd62;
	popc.b64 	%r57, %rd63;
	add.s32 	%r58, %r56, %r57;
	ld.global.u64 	%rd64, [%rd124+24];
	ld.global.u64 	%rd65, [%rd123+24];
	xor.b64  	%rd66, %rd65, %rd64;
	ld.global.u64 	%rd67, [%rd28+56];
	xor.b64  	%rd68, %rd66, %rd67;
	popc.b64 	%r59, %rd68;
	add.s32 	%r89, %r58, %r59;
	add.s32 	%r78, %r78, 8;
	add.s32 	%r77, %r77, 8;
	add.s64 	%rd124, %rd124, 64;
	add.s64 	%rd123, %rd123, 64;
	setp.ne.s32 	%p10, %r77, 0;
	@%p10 bra 	$L__BB1_6;
$L__BB1_7:
	setp.eq.s32 	%p11, %r8, 0;
	@%p11 bra 	$L__BB1_15;
	and.b32  	%r20, %r35, 3;
	setp.lt.u32 	%p12, %r8, 4;
	@%p12 bra 	$L__BB1_10;
	mul.wide.u32 	%rd69, %r84, 8;
	add.s64 	%rd70, %rd2, %rd69;
	ld.global.u64 	%rd71, [%rd70];
	add.s64 	%rd72, %rd3, %rd69;
	ld.global.u64 	%rd73, [%rd72];
	xor.b64  	%rd74, %rd73, %rd71;
	add.s32 	%r61, %r84, %r7;
	mul.wide.s32 	%rd75, %r61, 8;
	add.s64 	%rd76, %rd1, %rd75;
	ld.global.u64 	%rd77, [%rd76];
	xor.b64  	%rd78, %rd74, %rd77;
	popc.b64 	%r62, %rd78;
	add.s32 	%r63, %r89, %r62;
	ld.global.u64 	%rd79, [%rd70+8];
	ld.global.u64 	%rd80, [%rd72+8];
	xor.b64  	%rd81, %rd80, %rd79;
	ld.global.u64 	%rd82, [%rd76+8];
	xor.b64  	%rd83, %rd81, %rd82;
	popc.b64 	%r64, %rd83;
	add.s32 	%r65, %r63, %r64;
	ld.global.u64 	%rd84, [%rd70+16];
	ld.global.u64 	%rd85, [%rd72+16];
	xor.b64  	%rd86, %rd85, %rd84;
	ld.global.u64 	%rd87, [%rd76+16];
	xor.b64  	%rd88, %rd86, %rd87;
	popc.b64 	%r66, %rd88;
	add.s32 	%r67, %r65, %r66;
	ld.global.u64 	%rd89, [%rd70+24];
	ld.global.u64 	%rd90, [%rd72+24];
	xor.b64  	%rd91, %rd90, %rd89;
	ld.global.u64 	%rd92, [%rd76+24];
	xor.b64  	%rd93, %rd91, %rd92;
	popc.b64 	%r68, %rd93;
	add.s32 	%r89, %r67, %r68;
	add.s32 	%r84, %r84, 4;
$L__BB1_10:
	setp.eq.s32 	%p13, %r20, 0;
	@%p13 bra 	$L__BB1_15;
	setp.eq.s32 	%p14, %r20, 1;
	@%p14 bra 	$L__BB1_13;
	mul.wide.u32 	%rd94, %r84, 8;
	add.s64 	%rd95, %rd2, %rd94;
	ld.global.u64 	%rd96, [%rd95];
	add.s64 	%rd97, %rd3, %rd94;
	ld.global.u64 	%rd98, [%rd97];
	xor.b64  	%rd99, %rd98, %rd96;
	add.s32 	%r70, %r84, %r7;
	mul.wide.s32 	%rd100, %r70, 8;
	add.s64 	%rd101, %rd1, %rd100;
	ld.global.u64 	%rd102, [%rd101];
	xor.b64  	%rd103, %rd99, %rd102;
	popc.b64 	%r71, %rd103;
	add.s32 	%r72, %r89, %r71;
	ld.global.u64 	%rd104, [%rd95+8];
	ld.global.u64 	%rd105, [%rd97+8];
	xor.b64  	%rd106, %rd105, %rd104;
	ld.global.u64 	%rd107, [%rd101+8];
	xor.b64  	%rd108, %rd106, %rd107;
	popc.b64 	%r73, %rd108;
	add.s32 	%r89, %r72, %r73;
	add.s32 	%r84, %r84, 2;
$L__BB1_13:
	and.b32  	%r74, %r35, 1;
	setp.eq.b32 	%p15, %r74, 1;
	not.pred 	%p16, %p15;
	@%p16 bra 	$L__BB1_15;
	mul.wide.u32 	%rd109, %r84, 8;
	add.s64 	%rd110, %rd2, %rd109;
	ld.global.u64 	%rd111, [%rd110];
	add.s64 	%rd112, %rd3, %rd109;
	ld.global.u64 	%rd113, [%rd112];
	xor.b64  	%rd114, %rd113, %rd111;
	add.s32 	%r75, %r84, %r7;
	mul.wide.s32 	%rd115, %r75, 8;
	add.s64 	%rd116, %rd1, %rd115;
	ld.global.u64 	%rd117, [%rd116];
	xor.b64  	%rd118, %rd114, %rd117;
	popc.b64 	%r76, %rd118;
	add.s32 	%r89, %r89, %r76;
$L__BB1_15:
	setp.gt.u32 	%p17, %r89, 69;
	@%p17 bra 	$L__BB1_18;
	cvta.to.global.u64 	%rd119, %rd12;
	atom.global.add.u32 	%r33, [%rd119], 1;
	setp.gt.s32 	%p18, %r33, 99;
	@%p18 bra 	$L__BB1_18;
	cvta.to.global.u64 	%rd120, %rd11;
	mul.wide.s32 	%rd121, %r33, 16;
	add.s64 	%rd122, %rd120, %rd121;
	st.global.u32 	[%rd122], %r2;
	st.global.u32 	[%rd122+4], %r3;
	st.global.u32 	[%rd122+8], %r6;
	st.global.u32 	[%rd122+12], %r89;
$L__BB1_18:
	ret;

}


// ===== COMPILED SASS (sm_100) =====

	.target	sm_100

	.elftype	@"ET_EXEC"


//--------------------- .note.nv.tkinfo           --------------------------
	.section	.note.nv.tkinfo,"",@"SHT_NOTE"
	.sectionflags	@"SHF_NOTE_NV_TKINFO"
	.tkinfo
        /*0018*/ 	.word	0x00000002
        /*0030*/ 	.string	""
        /*0030*/ 	.string	"ptxas"
        /*0030*/ 	.string	"Cuda compilation tools, release 13.0, V13.0.88"
        /*0030*/ 	.string	"Build cuda_13.0.r13.0/compiler.36424714_0"
        /*0030*/ 	.string	"-arch sm_100 -m 64 "



//--------------------- .note.nv.cuinfo           --------------------------
	.section	.note.nv.cuinfo,"",@"SHT_NOTE"
	.sectionflags	@"SHF_NOTE_NV_CUINFO"
        /*0018*/ 	.short	0x0002
        /*001a*/ 	.short	0x0064
        /*001c*/ 	.short	0x0082
	.zero		2


//--------------------- .nv.info                  --------------------------
	.section	.nv.info,"",@"SHT_CUDA_INFO"
	.align	4


	//----- nvinfo : EIATTR_REGCOUNT
	.align		4
        /*0000*/ 	.byte	0x04, 0x2f
        /*0002*/ 	.short	(.L_1 - .L_0)
	.align		4
.L_0:
        /*0004*/ 	.word	index@(_Z18build_table_kernelPKmPiii)
        /*0008*/ 	.word	0x0000000a


	//----- nvinfo : EIATTR_FRAME_SIZE
	.align		4
.L_1:
        /*000c*/ 	.byte	0x04, 0x11
        /*000e*/ 	.short	(.L_3 - .L_2)
	.align		4
.L_2:
        /*0010*/ 	.word	index@(_Z18build_table_kernelPKmPiii)
        /*0014*/ 	.word	0x00000000


	//----- nvinfo : EIATTR_REGCOUNT
	.align		4
.L_3:
        /*0018*/ 	.byte	0x04, 0x2f
        /*001a*/ 	.short	(.L_5 - .L_4)
	.align		4
.L_4:
        /*001c*/ 	.word	index@(_Z13search_kernelPKmPKiP6ResultiiPi)
        /*0020*/ 	.word	0x00000020


	//----- nvinfo : EIATTR_FRAME_SIZE
	.align		4
.L_5:
        /*0024*/ 	.byte	0x04, 0x11
        /*0026*/ 	.short	(.L_7 - .L_6)
	.align		4
.L_6:
        /*0028*/ 	.word	index@(_Z13search_kernelPKmPKiP6ResultiiPi)
        /*002c*/ 	.word	0x00000000


	//----- nvinfo : EIATTR_MIN_STACK_SIZE
	.align		4
.L_7:
        /*0030*/ 	.byte	0x04, 0x12
        /*0032*/ 	.short	(.L_9 - .L_8)
	.align		4
.L_8:
        /*0034*/ 	.word	index@(_Z13search_kernelPKmPKiP6ResultiiPi)
        /*0038*/ 	.word	0x00000000


	//----- nvinfo : EIATTR_MIN_STACK_SIZE
	.align		4
.L_9:
        /*003c*/ 	.byte	0x04, 0x12
        /*003e*/ 	.short	(.L_11 - .L_10)
	.align		4
.L_10:
        /*0040*/ 	.word	index@(_Z18build_table_kernelPKmPiii)
        /*0044*/ 	.word	0x00000000
.L_11:


//--------------------- .nv.compat                --------------------------
	.section	.nv.compat,"",@"SHT_CUDA_COMPAT_INFO"
	.align	4
        /*0000*/ 	.byte	0x02, 0x09, 0x00, 0x00, 0x02, 0x02, 0x01, 0x00, 0x02, 0x05, 0x05, 0x00, 0x03, 0x07, 0x01, 0x01
        /*0010*/ 	.byte	0x02, 0x03, 0x00, 0x00, 0x02, 0x06, 0x01, 0x00, 0x04, 0x0b, 0x08, 0x00, 0x09, 0x00, 0x00, 0x00
        /*0020*/ 	.byte	0x00, 0x00, 0x00, 0x00


//--------------------- .nv.info._Z13search_kernelPKmPKiP6ResultiiPi --------------------------
	.section	.nv.info._Z13search_kernelPKmPKiP6ResultiiPi,"",@"SHT_CUDA_INFO"
	.sectionflags	@""
	.align	4


	//----- nvinfo : EIATTR_CUDA_API_VERSION
	.align		4
        /*0000*/ 	.byte	0x04, 0x37
        /*0002*/ 	.short	(.L_13 - .L_12)
.L_12:
        /*0004*/ 	.word	0x00000082


	//----- nvinfo : EIATTR_KPARAM_INFO
	.align		4
.L_13:
        /*0008*/ 	.byte	0x04, 0x17
        /*000a*/ 	.short	(.L_15 - .L_14)
.L_14:
        /*000c*/ 	.word	0x00000000
        /*0010*/ 	.short	0x0005
        /*0012*/ 	.short	0x0020
        /*0014*/ 	.byte	0x00, 0xf5, 0x21, 0x00


	//----- nvinfo : EIATTR_KPARAM_INFO
	.align		4
.L_15:
        /*0018*/ 	.byte	0x04, 0x17
        /*001a*/ 	.short	(.L_17 - .L_16)
.L_16:
        /*001c*/ 	.word	0x00000000
        /*0020*/ 	.short	0x0004
        /*0022*/ 	.short	0x001c
        /*0024*/ 	.byte	0x00, 0xf0, 0x11, 0x00


	//----- nvinfo : EIATTR_KPARAM_INFO
	.align		4
.L_17:
        /*0028*/ 	.byte	0x04, 0x17
        /*002a*/ 	.short	(.L_19 - .L_18)
.L_18:
        /*002c*/ 	.word	0x00000000
        /*0030*/ 	.short	0x0003
        /*0032*/ 	.short	0x0018
        /*0034*/ 	.byte	0x00, 0xf0, 0x11, 0x00


	//----- nvinfo : EIATTR_KPARAM_INFO
	.align		4
.L_19:
        /*0038*/ 	.byte	0x04, 0x17
        /*003a*/ 	.short	(.L_21 - .L_20)
.L_20:
        /*003c*/ 	.word	0x00000000
        /*0040*/ 	.short	0x0002
        /*0042*/ 	.short	0x0010
        /*0044*/ 	.byte	0x00, 0xf5, 0x21, 0x00


	//----- nvinfo : EIATTR_KPARAM_INFO
	.align		4
.L_21:
        /*0048*/ 	.byte	0x04, 0x17
        /*004a*/ 	.short	(.L_23 - .L_22)
.L_22:
        /*004c*/ 	.word	0x00000000
        /*0050*/ 	.short	0x0001
        /*0052*/ 	.short	0x0008
        /*0054*/ 	.byte	0x00, 0xf5, 0x21, 0x00


	//----- nvinfo : EIATTR_KPARAM_INFO
	.align		4
.L_23:
        /*0058*/ 	.byte	0x04, 0x17
        /*005a*/ 	.short	(.L_25 - .L_24)
.L_24:
        /*005c*/ 	.word	0x00000000
        /*0060*/ 	.short	0x0000
        /*0062*/ 	.short	0x0000
        /*0064*/ 	.byte	0x00, 0xf5, 0x21, 0x00


	//----- nvinfo : EIATTR_SPARSE_MMA_MASK
	.align		4
.L_25:
        /*0068*/ 	.byte	0x03, 0x50
        /*006a*/ 	.short	0x0000


	//----- nvinfo : EIATTR_MAXREG_COUNT
	.align		4
        /*006c*/ 	.byte	0x03, 0x1b
        /*006e*/ 	.short	0x00ff


	//----- nvinfo : EIATTR_MERCURY_ISA_VERSION
	.align		4
        /*0070*/ 	.byte	0x03, 0x5f
        /*0072*/ 	.short	0x0101


	//----- nvinfo : EIATTR_INT_WARP_WIDE_INSTR_OFFSETS
	.align		4
        /*0074*/ 	.byte	0x04, 0x31
        /*0076*/ 	.short	(.L_27 - .L_26)


	//   ....[0]....
.L_26:
        /*0078*/ 	.word	0x00000e90


	//   ....[1]....
        /*007c*/ 	.word	0x00000f20


	//----- nvinfo : EIATTR_VRC_CTA_INIT_COUNT
	.align		4
.L_27:
        /*0080*/ 	.byte	0x02, 0x4a
	.zero		1
	.zero		1


	//----- nvinfo : EIATTR_EXIT_INSTR_OFFSETS
	.align		4
        /*0084*/ 	.byte	0x04, 0x1c
        /*0086*/ 	.short	(.L_29 - .L_28)


	//   ....[0]....
.L_28:
        /*0088*/ 	.word	0x00000080


	//   ....[1]....
        /*008c*/ 	.word	0x00000240


	//   ....[2]....
        /*0090*/ 	.word	0x00000380


	//   ....[3]....
        /*0094*/ 	.word	0x00000e70


	//   ....[4]....
        /*0098*/ 	.word	0x00000f50


	//   ....[5]....
        /*009c*/ 	.word	0x00000fc0


	//----- nvinfo : EIATTR_CBANK_PARAM_SIZE
	.align		4
.L_29:
        /*00a0*/ 	.byte	0x03, 0x19
        /*00a2*/ 	.short	0x0028


	//----- nvinfo : EIATTR_PARAM_CBANK
	.align		4
        /*00a4*/ 	.byte	0x04, 0x0a
        /*00a6*/ 	.short	(.L_31 - .L_30)
	.align		4
.L_30:
        /*00a8*/ 	.word	index@(.nv.constant0._Z13search_kernelPKmPKiP6ResultiiPi)
        /*00ac*/ 	.short	0x0380
        /*00ae*/ 	.short	0x0028


	//----- nvinfo : EIATTR_SW_WAR
	.align		4
.L_31:
        /*00b0*/ 	.byte	0x04, 0x36
        /*00b2*/ 	.short	(.L_33 - .L_32)
.L_32:
        /*00b4*/ 	.word	0x00000008
.L_33:


//--------------------- .nv.info._Z18build_table_kernelPKmPiii --------------------------
	.section	.nv.info._Z18build_table_kernelPKmPiii,"",@"SHT_CUDA_INFO"
	.sectionflags	@""
	.align	4


	//----- nvinfo : EIATTR_CUDA_API_VERSION
	.align		4
        /*0000*/ 	.byte	0x04, 0x37
        /*0002*/ 	.short	(.L_35 - .L_34)
.L_34:
        /*0004*/ 	.word	0x00000082


	//----- nvinfo : EIATTR_KPARAM_INFO
	.align		4
.L_35:
        /*0008*/ 	.byte	0x04, 0x17
        /*000a*/ 	.short	(.L_37 - .L_36)
.L_36:
        /*000c*/ 	.word	0x00000000
        /*0010*/ 	.short	0x0003
        /*0012*/ 	.short	0x0014
        /*0014*/ 	.byte	0x00, 0xf0, 0x11, 0x00


	//----- nvinfo : EIATTR_KPARAM_INFO
	.align		4
.L_37:
        /*0018*/ 	.byte	0x04, 0x17
        /*001a*/ 	.short	(.L_39 - .L_38)
.L_38:
        /*001c*/ 	.word	0x00000000
        /*0020*/ 	.short	0x0002
        /*0022*/ 	.short	0x0010
        /*0024*/ 	.byte	0x00, 0xf0, 0x11, 0x00


	//----- nvinfo : EIATTR_KPARAM_INFO
	.align		4
.L_39:
        /*0028*/ 	.byte	0x04, 0x17
        /*002a*/ 	.short	(.L_41 - .L_40)
.L_40:
        /*002c*/ 	.word	0x00000000
        /*0030*/ 	.short	0x0001
        /*0032*/ 	.short	0x0008
        /*0034*/ 	.byte	0x00, 0xf5, 0x21, 0x00


	//----- nvinfo : EIATTR_KPARAM_INFO
	.align		4
.L_41:
        /*0038*/ 	.byte	0x04, 0x17
        /*003a*/ 	.short	(.L_43 - .L_42)
.L_42:
        /*003c*/ 	.word	0x00000000
        /*0040*/ 	.short	0x0000
        /*0042*/ 	.short	0x0000
        /*0044*/ 	.byte	0x00, 0xf5, 0x21, 0x00


	//----- nvinfo : EIATTR_SPARSE_MMA_MASK
	.align		4
.L_43:
        /*0048*/ 	.byte	0x03, 0x50
        /*004a*/ 	.short	0x0000


	//----- nvinfo : EIATTR_MAXREG_COUNT
	.align		4
        /*004c*/ 	.byte	0x03, 0x1b
        /*004e*/ 	.short	0x00ff


	//----- nvinfo : EIATTR_MERCURY_ISA_VERSION
	.align		4
        /*0050*/ 	.byte	0x03, 0x5f
        /*0052*/ 	.short	0x0101


	//----- nvinfo : EIATTR_VRC_CTA_INIT_COUNT
	.align		4
        /*0054*/ 	.byte	0x02, 0x4a
	.zero		1
	.zero		1


	//----- nvinfo : EIATTR_EXIT_INSTR_OFFSETS
	.align		4
        /*0058*/ 	.byte	0x04, 0x1c
        /*005a*/ 	.short	(.L_45 - .L_44)


	//   ....[0]....
.L_44:
        /*005c*/ 	.word	0x00000070


	//   ....[1]....
        /*0060*/ 	.word	0x00000140


	//----- nvinfo : EIATTR_CBANK_PARAM_SIZE
	.align		4
.L_45:
        /*0064*/ 	.byte	0x03, 0x19
        /*0066*/ 	.short	0x0018


	//----- nvinfo : EIATTR_PARAM_CBANK
	.align		4
        /*0068*/ 	.byte	0x04, 0x0a
        /*006a*/ 	.short	(.L_47 - .L_46)
	.align		4
.L_46:
        /*006c*/ 	.word	index@(.nv.constant0._Z18build_table_kernelPKmPiii)
        /*0070*/ 	.short	0x0380
        /*0072*/ 	.short	0x0018


	//----- nvinfo : EIATTR_SW_WAR
	.align		4
.L_47:
        /*0074*/ 	.byte	0x04, 0x36
        /*0076*/ 	.short	(.L_49 - .L_48)
.L_48:
        /*0078*/ 	.word	0x00000008
.L_49:


//--------------------- .nv.callgraph             --------------------------
	.section	.nv.callgraph,"",@"SHT_CUDA_CALLGRAPH"
	.align	4
	.sectionentsize	8
	.align		4
        /*0000*/ 	.word	0x00000000
	.align		4
        /*0004*/ 	.word	0xffffffff
	.align		4
        /*0008*/ 	.word	0x00000000
	.align		4
        /*000c*/ 	.word	0xfffffffe
	.align		4
        /*0010*/ 	.word	0x00000000
	.align		4
        /*0014*/ 	.word	0xfffffffd
	.align		4
        /*0018*/ 	.word	0x00000000
	.align		4
        /*001c*/ 	.word	0xfffffffc


//--------------------- .text._Z13search_kernelPKmPKiP6ResultiiPi --------------------------
	.section	.text._Z13search_kernelPKmPKiP6ResultiiPi,"ax",@progbits
	.align	128
        .global         _Z13search_kernelPKmPKiP6ResultiiPi
        .type           _Z13search_kernelPKmPKiP6ResultiiPi,@function
        .size           _Z13search_kernelPKmPKiP6ResultiiPi,(.L_x_7 - _Z13search_kernelPKmPKiP6ResultiiPi)
        .other          _Z13search_kernelPKmPKiP6ResultiiPi,@"STO_CUDA_ENTRY STV_DEFAULT"
_Z13search_kernelPKmPKiP6ResultiiPi:
.text._Z13search_kernelPKmPKiP6ResultiiPi:
[----:B------:R-:W-:Y:S01]  /*0000*/  LDC R1, c[0x0][0x37c] ;  /* 0x0000df00ff017b82 */ /* 0x000fe20000000800 */
[----:B------:R-:W0:Y:S07]  /*0010*/  S2R R3, SR_TID.X ;  /* 0x0000000000037919 */ /* 0x000e2e0000002100 */
[----:B------:R-:W0:Y:S08]  /*0020*/  S2UR UR4, SR_CTAID.X ;  /* 0x00000000000479c3 */ /* 0x000e300000002500 */
[----:B------:R-:W0:Y:S08]  /*0030*/  LDC R4, c[0x0][0x360] ;  /* 0x0000d800ff047b82 */ /* 0x000e300000000800 */
[----:B------:R-:W1:Y:S01]  /*0040*/  LDC R5, c[0x0][0x398] ;  /* 0x0000e600ff057b82 */ /* 0x000e620000000800 */
[----:B0-----:R-:W-:-:S02]  /*0050*/  IMAD R4, R4, UR4, R3 ;  /* 0x0000000404047c24 */ /* 0x001fc4000f8e0203 */
[----:B-1----:R-:W-:-:S05]  /*0060*/  IMAD R3, R5, R5, RZ ;  /* 0x0000000505037224 */ /* 0x002fca00078e02ff */
[----:B------:R-:W-:-:S13]  /*0070*/  ISETP.GE.AND P0, PT, R4, R3, PT ;  /* 0x000000030400720c */ /* 0x000fda0003f06270 */
[----:B------:R-:W-:Y:S05]  /*0080*/  @P0 EXIT ;  /* 0x000000000000094d */ /* 0x000fea0003800000 */
[----:B------:R-:W-:Y:S02]  /*0090*/  IABS R6, R5 ;  /* 0x0000000500067213 */ /* 0x000fe40000000000 */
[----:B------:R-:W-:Y:S02]  /*00a0*/  IABS R8, R4 ;  /* 0x0000000400087213 */ /* 0x000fe40000000000 */
[----:B------:R-:W0:Y:S08]  /*00b0*/  I2F.RP R0, R6 ;  /* 0x0000000600007306 */ /* 0x000e300000209400 */
[----:B0-----:R-:W0:Y:S02]  /*00c0*/  MUFU.RCP R0, R0 ;  /* 0x0000000000007308 */ /* 0x001e240000001000 */
[----:B0-----:R-:W-:-:S06]  /*00d0*/  VIADD R2, R0, 0xffffffe ;  /* 0x0ffffffe00027836 */ /* 0x001fcc0000000000 */
[----:B------:R0:W1:Y:S02]  /*00e0*/  F2I.FTZ.U32.TRUNC.NTZ R3, R2 ;  /* 0x0000000200037305 */ /* 0x000064000021f000 */
[----:B0-----:R-:W-:Y:S02]  /*00f0*/  IMAD.MOV.U32 R2, RZ, RZ, RZ ;  /* 0x000000ffff027224 */ /* 0x001fe400078e00ff */
[----:B-1----:R-:W-:-:S04]  /*0100*/  IMAD.MOV R7, RZ, RZ, -R3 ;  /* 0x000000ffff077224 */ /* 0x002fc800078e0a03 */
[----:B------:R-:W-:-:S04]  /*0110*/  IMAD R7, R7, R6, RZ ;  /* 0x0000000607077224 */ /* 0x000fc800078e02ff */
[----:B------:R-:W-:Y:S01]  /*0120*/  IMAD.HI.U32 R3, R3, R7, R2 ;  /* 0x0000000703037227 */ /* 0x000fe200078e0002 */
[----:B------:R-:W-:-:S03]  /*0130*/  LOP3.LUT R2, R4, R5, RZ, 0x3c, !PT ;  /* 0x0000000504027212 */ /* 0x000fc600078e3cff */
[----:B------:R-:W-:Y:S01]  /*0140*/  IMAD.MOV.U32 R7, RZ, RZ, R8 ;  /* 0x000000ffff077224 */ /* 0x000fe200078e0008 */
[----:B------:R-:W-:-:S03]  /*0150*/  ISETP.GE.AND P1, PT, R2, RZ, PT ;  /* 0x000000ff0200720c */ /* 0x000fc60003f26270 */
[----:B------:R-:W-:-:S04]  /*0160*/  IMAD.HI.U32 R0, R3, R7, RZ ;  /* 0x0000000703007227 */ /* 0x000fc800078e00ff */
[----:B------:R-:W-:-:S04]  /*0170*/  IMAD.MOV R3, RZ, RZ, -R0 ;  /* 0x000000ffff037224 */ /* 0x000fc800078e0a00 */
[----:B------:R-:W-:-:S05]  /*0180*/  IMAD R3, R6, R3, R7 ;  /* 0x0000000306037224 */ /* 0x000fca00078e0207 */
[----:B------:R-:W-:-:S13]  /*0190*/  ISETP.GT.U32.AND P2, PT, R6, R3, PT ;  /* 0x000000030600720c */ /* 0x000fda0003f44070 */
[----:B------:R-:W-:Y:S02]  /*01a0*/  @!P2 IMAD.IADD R3, R3, 0x1, -R6 ;  /* 0x000000010303a824 */ /* 0x000fe400078e0a06 */
[----:B------:R-:W-:Y:S01]  /*01b0*/  @!P2 VIADD R0, R0, 0x1 ;  /* 0x000000010000a836 */ /* 0x000fe20000000000 */
[----:B------:R-:W-:Y:S02]  /*01c0*/  ISETP.NE.AND P2, PT, R5, RZ, PT ;  /* 0x000000ff0500720c */ /* 0x000fe40003f45270 */
[----:B------:R-:W-:-:S13]  /*01d0*/  ISETP.GE.U32.AND P0, PT, R3, R6, PT ;  /* 0x000000060300720c */ /* 0x000fda0003f06070 */
[----:B------:R-:W-:-:S04]  /*01e0*/  @P0 VIADD R0, R0, 0x1 ;  /* 0x0000000100000836 */ /* 0x000fc80000000000 */
[----:B------:R-:W-:Y:S01]  /*01f0*/  @!P1 IMAD.MOV R0, RZ, RZ, -R0 ;  /* 0x000000ffff009224 */ /* 0x000fe200078e0a00 */
[----:B------:R-:W-:-:S05]  /*0200*/  @!P2 LOP3.LUT R0, RZ, R5, RZ, 0x33, !PT ;  /* 0x00000005ff00a212 */ /* 0x000fca00078e33ff */
[----:B------:R-:W-:-:S04]  /*0210*/  IMAD.MOV R3, RZ, RZ, -R0 ;  /* 0x000000ffff037224 */ /* 0x000fc800078e0a00 */
[----:B------:R-:W-:-:S05]  /*0220*/  IMAD R3, R5, R3, R4 ;  /* 0x0000000305037224 */ /* 0x000fca00078e0204 */
[----:B------:R-:W-:-:S13]  /*0230*/  ISETP.GE.AND P0, PT, R0, R3, PT ;  /* 0x000000030000720c */ /* 0x000fda0003f06270 */
[----:B------:R-:W-:Y:S05]  /*0240*/  @P0 EXIT ;  /* 0x000000000000094d */ /* 0x000fea0003800000 */
[----:B------:R-:W0:Y:S01]  /*0250*/  LDC.64 R6, c[0x0][0x380] ;  /* 0x0000e000ff067b82 */ /* 0x000e220000000a00 */
[----:B------:R-:W1:Y:S01]  /*0260*/  LDCU UR7, c[0x0][0x39c] ;  /* 0x00007380ff0777ac */ /* 0x000e620008000800 */
[----:B------:R-:W2:Y:S01]  /*0270*/  LDCU.64 UR8, c[0x0][0x358] ;  /* 0x00006b00ff0877ac */ /* 0x000ea20008000a00 */
[----:B------:R-:W3:Y:S01]  /*0280*/  LDCU.64 UR4, c[0x0][0x388] ;  /* 0x00007100ff0477ac */ /* 0x000ee20008000a00 */
[----:B-1----:R-:W-:Y:S02]  /*0290*/  IMAD R9, R0, UR7, RZ ;  /* 0x0000000700097c24 */ /* 0x002fe4000f8e02ff */
[----:B------:R-:W-:Y:S02]  /*02a0*/  IMAD R11, R3, UR7, RZ ;  /* 0x00000007030b7c24 */ /* 0x000fe4000f8e02ff */
[----:B0-----:R-:W-:-:S04]  /*02b0*/  IMAD.WIDE R8, R9, 0x8, R6 ;  /* 0x0000000809087825 */ /* 0x001fc800078e0206 */
[----:B------:R-:W-:Y:S01]  /*02c0*/  IMAD.WIDE R10, R11, 0x8, R6 ;  /* 0x000000080b0a7825 */ /* 0x000fe200078e0206 */
[----:B--2---:R-:W2:Y:S04]  /*02d0*/  LDG.E R2, desc[UR8][R8.64] ;  /* 0x0000000808027981 */ /* 0x004ea8000c1e1900 */
[----:B------:R-:W2:Y:S02]  /*02e0*/  LDG.E R5, desc[UR8][R10.64] ;  /* 0x000000080a057981 */ /* 0x000ea4000c1e1900 */
[----:B--2---:R-:W-:-:S05]  /*02f0*/  LOP3.LUT R2, R5, R2, RZ, 0x3c, !PT ;  /* 0x0000000205027212 */ /* 0x004fca00078e3cff */
[----:B------:R-:W-:-:S05]  /*0300*/  IMAD.SHL.U32 R4, R2, 0x4, RZ ;  /* 0x0000000402047824 */ /* 0x000fca00078e00ff */
[----:B------:R-:W-:-:S04]  /*0310*/  LOP3.LUT R4, R4, 0xffffc, RZ, 0xc0, !PT ;  /* 0x000ffffc04047812 */ /* 0x000fc800078ec0ff */
[----:B---3--:R-:W-:-:S05]  /*0320*/  IADD3 R4, P0, PT, R4, UR4, RZ ;  /* 0x0000000404047c10 */ /* 0x008fca000ff1e0ff */
[----:B------:R-:W-:-:S05]  /*0330*/  IMAD.X R5, RZ, RZ, UR5, P0 ;  /* 0x00000005ff057e24 */ /* 0x000fca00080e06ff */
[----:B------:R-:W2:Y:S02]  /*0340*/  LDG.E R2, desc[UR8][R4.64] ;  /* 0x0000000804027981 */ /* 0x000ea4000c1e1900 */
[----:B--2---:R-:W-:-:S04]  /*0350*/  ISETP.NE.AND P0, PT, R2, R0, PT ;  /* 0x000000000200720c */ /* 0x004fc80003f05270 */
[----:B------:R-:W-:-:S04]  /*0360*/  ISETP.EQ.OR P0, PT, R2, -0x1, !P0 ;  /* 0xffffffff0200780c */ /* 0x000fc80004702670 */
[----:B------:R-:W-:-:S13]  /*0370*/  ISETP.EQ.OR P0, PT, R2, R3, P0 ;  /* 0x000000030200720c */ /* 0x000fda0000702670 */
[----:B------:R-:W-:Y:S05]  /*0380*/  @P0 EXIT ;  /* 0x000000000000094d */ /* 0x000fea0003800000 */
[----:B------:R-:W-:Y:S01]  /*0390*/  UISETP.GE.AND UP0, UPT, UR7, 0x1, UPT ;  /* 0x000000010700788c */ /* 0x000fe2000bf06270 */
[----:B------:R-:W-:-:S08]  /*03a0*/  IMAD.MOV.U32 R26, RZ, RZ, RZ ;  /* 0x000000ffff1a7224 */ /* 0x000fd000078e00ff */
[----:B------:R-:W-:Y:S05]  /*03b0*/  BRA.U !UP0, `(.L_x_0) ;  /* 0x0000000908a87547 */ /* 0x000fea000b800000 */
[----:B------:R-:W-:Y:S02]  /*03c0*/  UISETP.GE.U32.AND UP1, UPT, UR7, 0x8, UPT ;  /* 0x000000080700788c */ /* 0x000fe4000bf26070 */
[----:B------:R-:W-:Y:S01]  /*03d0*/  IMAD R4, R2, UR7, RZ ;  /* 0x0000000702047c24 */ /* 0x000fe2000f8e02ff */
[----:B------:R-:W-:Y:S01]  /*03e0*/  ULOP3.LUT UR4, UR7, 0x7, URZ, 0xc0, !UPT ;  /* 0x0000000707047892 */ /* 0x000fe2000f8ec0ff */
[----:B------:R-:W-:Y:S02]  /*03f0*/  IMAD.MOV.U32 R5, RZ, RZ, RZ ;  /* 0x000000ffff057224 */ /* 0x000fe400078e00ff */
[----:B------:R-:W-:Y:S01]  /*0400*/  IMAD.MOV.U32 R26, RZ, RZ, RZ ;  /* 0x000000ffff1a7224 */ /* 0x000fe200078e00ff */
[----:B------:R-:W-:Y:S02]  /*0410*/  UISETP.NE.AND UP0, UPT, UR4, URZ, UPT ;  /* 0x000000ff0400728c */ /* 0x000fe4000bf05270 */
[----:B------:R-:W-:Y:S09]  /*0420*/  BRA.U !UP1, `(.L_x_1) ;  /* 0x0000000509487547 */ /* 0x000ff2000b800000 */
[----:B------:R-:W-:Y:S01]  /*0430*/  ULOP3.LUT UR5, UR7, 0x7ffffff8, URZ, 0xc0, !UPT ;  /* 0x7ffffff807057892 */ /* 0x000fe2000f8ec0ff */
[----:B------:R-:W-:Y:S01]  /*0440*/  IADD3 R12, P0, PT, R8, 0x20, RZ ;  /* 0x00000020080c7810 */ /* 0x000fe20007f1e0ff */
[----:B------:R-:W-:Y:S01]  /*0450*/  IMAD.MOV.U32 R26, RZ, RZ, RZ ;  /* 0x000000ffff1a7224 */ /* 0x000fe200078e00ff */
[----:B------:R-:W-:Y:S01]  /*0460*/  IADD3 R14, P1, PT, R10, 0x20, RZ ;  /* 0x000000200a0e7810 */ /* 0x000fe20007f3e0ff */
[----:B------:R-:W-:Y:S01]  /*0470*/  IMAD.MOV.U32 R25, RZ, RZ, R4 ;  /* 0x000000ffff197224 */ /* 0x000fe200078e0004 */
[----:B------:R-:W-:Y:S01]  /*0480*/  UIADD3 UR6, UPT, UPT, -UR5, URZ, URZ ;  /* 0x000000ff05067290 */ /* 0x000fe2000fffe1ff */
[----:B------:R-:W-:Y:S02]  /*0490*/  IMAD.X R13, RZ, RZ, R9, P0 ;  /* 0x000000ffff0d7224 */ /* 0x000fe400000e0609 */
[----:B------:R-:W-:Y:S02]  /*04a0*/  IMAD.X R15, RZ, RZ, R11, P1 ;  /* 0x000000ffff0f7224 */ /* 0x000fe400008e060b */
[----:B------:R-:W-:-:S07]  /*04b0*/  IMAD.U32 R5, RZ, RZ, UR5 ;  /* 0x00000005ff057e24 */ /* 0x000fce000f8e00ff */
.L_x_2:
[----:B------:R-:W-:Y:S01]  /*04c0*/  IMAD.WIDE R22, R25, 0x8, R6 ;  /* 0x0000000819167825 */ /* 0x000fe200078e0206 */
[----:B------:R-:W2:Y:S04]  /*04d0*/  LDG.E.64 R20, desc[UR8][R12.64+-0x20] ;  /* 0xffffe0080c147981 */ /* 0x000ea8000c1e1b00 */
[----:B------:R-:W2:Y:S04]  /*04e0*/  LDG.E.64 R18, desc[UR8][R14.64+-0x20] ;  /* 0xffffe0080e127981 */ /* 0x000ea8000c1e1b00 */
[----:B------:R-:W2:Y:S02]  /*04f0*/  LDG.E.64 R16, desc[UR8][R22.64] ;  /* 0x0000000816107981 */ /* 0x000ea4000c1e1b00 */
[----:B--2---:R-:W-:-:S02]  /*0500*/  LOP3.LUT R24, R16, R18, R20, 0x96, !PT ;  /* 0x0000001210187212 */ /* 0x004fc400078e9614 */
[----:B------:R-:W-:Y:S02]  /*0510*/  LOP3.LUT R28, R17, R19, R21, 0x96, !PT ;  /* 0x00000013111c7212 */ /* 0x000fe400078e9615 */
[----:B------:R-:W2:Y:S04]  /*0520*/  LDG.E.64 R16, desc[UR8][R12.64+-0x18] ;  /* 0xffffe8080c107981 */ /* 0x000ea8000c1e1b00 */
[----:B------:R-:W2:Y:S04]  /*0530*/  LDG.E.64 R18, desc[UR8][R14.64+-0x18] ;  /* 0xffffe8080e127981 */ /* 0x000ea8000c1e1b00 */
[----:B------:R-:W2:Y:S01]  /*0540*/  LDG.E.64 R20, desc[UR8][R22.64+0x8] ;  /* 0x0000080816147981 */ /* 0x000ea2000c1e1b00 */
[----:B------:R-:W-:Y:S08]  /*0550*/  POPC R27, R24 ;  /* 0x00000018001b7309 */ /* 0x000ff00000000000 */
[----:B------:R-:W0:Y:S02]  /*0560*/  POPC R28, R28 ;  /* 0x0000001c001c7309 */ /* 0x000e240000000000 */
[----:B0-----:R-:W-:-:S02]  /*0570*/  IADD3 R26, PT, PT, R26, R27, R28 ;  /* 0x0000001b1a1a7210 */ /* 0x001fc40007ffe01c */
[----:B------:R-:W3:Y:S01]  /*0580*/  LDG.E.64 R28, desc[UR8][R12.64+-0x10] ;  /* 0xfffff0080c1c7981 */ /* 0x000ee2000c1e1b00 */
[----:B--2---:R-:W-:Y:S02]  /*0590*/  LOP3.LUT R16, R20, R18, R16, 0x96, !PT ;  /* 0x0000001214107212 */ /* 0x004fe400078e9610 */
[----:B------:R-:W-:Y:S02]  /*05a0*/  LOP3.LUT R27, R21, R19, R17, 0x96, !PT ;  /* 0x00000013151b7212 */ /* 0x000fe400078e9611 */
[----:B------:R-:W3:Y:S04]  /*05b0*/  LDG.E.64 R20, desc[UR8][R14.64+-0x10] ;  /* 0xfffff0080e147981 */ /* 0x000ee8000c1e1b00 */
[----:B------:R-:W3:Y:S01]  /*05c0*/  LDG.E.64 R18, desc[UR8][R22.64+0x10] ;  /* 0x0000100816127981 */ /* 0x000ee2000c1e1b00 */
[----:B------:R-:W-:Y:S08]  /*05d0*/  POPC R17, R16 ;  /* 0x0000001000117309 */ /* 0x000ff00000000000 */
[----:B------:R-:W0:Y:S02]  /*05e0*/  POPC R27, R27 ;  /* 0x0000001b001b7309 */ /* 0x000e240000000000 */
[----:B0-----:R-:W-:-:S02]  /*05f0*/  IADD3 R26, PT, PT, R26, R17, R27 ;  /* 0x000000111a1a7210 */ /* 0x001fc40007ffe01b */
[----:B---3--:R-:W-:Y:S02]  /*0600*/  LOP3.LUT R17, R18, R20, R28, 0x96, !PT ;  /* 0x0000001412117212 */ /* 0x008fe400078e961c */
[----:B------:R-:W-:Y:S02]  /*0610*/  LOP3.LUT R27, R19, R21, R29, 0x96, !PT ;  /* 0x00000015131b7212 */ /* 0x000fe400078e961d */
[----:B------:R-:W2:Y:S04]  /*0620*/  LDG.E.64 R28, desc[UR8][R12.64+-0x8] ;  /* 0xfffff8080c1c7981 */ /* 0x000ea8000c1e1b00 */
[----:B------:R-:W2:Y:S04]  /*0630*/  LDG.E.64 R20, desc[UR8][R14.64+-0x8] ;  /* 0xfffff8080e147981 */ /* 0x000ea8000c1e1b00 */
[----:B------:R-:W2:Y:S01]  /*0640*/  LDG.E.64 R18, desc[UR8][R22.64+0x18] ;  /* 0x0000180816127981 */ /* 0x000ea2000c1e1b00 */
[----:B------:R-:W-:Y:S08]  /*0650*/  POPC R17, R17 ;  /* 0x0000001100117309 */ /* 0x000ff00000000000 */
[----:B------:R-:W0:Y:S02]  /*0660*/  POPC R24, R27 ;  /* 0x0000001b00187309 */ /* 0x000e240000000000 */
[----:B0-----:R-:W-:-:S02]  /*0670*/  IADD3 R26, PT, PT, R26, R17, R24 ;  /* 0x000000111a1a7210 */ /* 0x001fc40007ffe018 */
[----:B--2---:R-:W-:Y:S02]  /*0680*/  LOP3.LUT R16, R18, R20, R28, 0x96, !PT ;  /* 0x0000001412107212 */ /* 0x004fe400078e961c */
        /* <DEDUP_REMOVED lines=26> */
[----:B------:R0:W2:Y:S04]  /*0830*/  LDG.E.64 R28, desc[UR8][R12.64+0x18] ;  /* 0x000018080c1c7981 */ /* 0x0000a8000c1e1b00 */
[----:B------:R1:W2:Y:S01]  /*0840*/  LDG.E.64 R20, desc[UR8][R14.64+0x18] ;  /* 0x000018080e147981 */ /* 0x0002a2000c1e1b00 */
[----:B------:R-:W-:Y:S01]  /*0850*/  POPC R17, R17 ;  /* 0x0000001100117309 */ /* 0x000fe20000000000 */
[----:B------:R-:W-:-:S07]  /*0860*/  UIADD3 UR6, UPT, UPT, UR6, 0x8, URZ ;  /* 0x0000000806067890 */ /* 0x000fce000fffe0ff */
[----:B------:R-:W3:Y:S01]  /*0870*/  POPC R24, R24 ;  /* 0x0000001800187309 */ /* 0x000ee20000000000 */
[----:B------:R-:W-:Y:S01]  /*0880*/  UISETP.NE.AND UP1, UPT, UR6, URZ, UPT ;  /* 0x000000ff0600728c */ /* 0x000fe2000bf25270 */
[----:B0-----:R-:W-:Y:S02]  /*0890*/  IADD3 R12, P0, PT, R12, 0x40, RZ ;  /* 0x000000400c0c7810 */ /* 0x001fe40007f1e0ff */
[----:B-1----:R-:W-:Y:S01]  /*08a0*/  IADD3 R14, P1, PT, R14, 0x40, RZ ;  /* 0x000000400e0e7810 */ /* 0x002fe20007f3e0ff */
[----:B------:R-:W-:Y:S02]  /*08b0*/  VIADD R25, R25, 0x8 ;  /* 0x0000000819197836 */ /* 0x000fe40000000000 */
[----:B------:R-:W-:Y:S02]  /*08c0*/  IMAD.X R13, RZ, RZ, R13, P0 ;  /* 0x000000ffff0d7224 */ /* 0x000fe400000e060d */
[----:B------:R-:W-:Y:S01]  /*08d0*/  IMAD.X R15, RZ, RZ, R15, P1 ;  /* 0x000000ffff0f7224 */ /* 0x000fe200008e060f */
[----:B--2---:R-:W-:-:S02]  /*08e0*/  LOP3.LUT R20, R18, R20, R28, 0x96, !PT ;  /* 0x0000001412147212 */ /* 0x004fc400078e961c */
[----:B------:R-:W-:Y:S02]  /*08f0*/  LOP3.LUT R18, R19, R21, R29, 0x96, !PT ;  /* 0x0000001513127212 */ /* 0x000fe400078e961d */
[----:B------:R-:W-:Y:S08]  /*0900*/  POPC R16, R20 ;  /* 0x0000001400107309 */ /* 0x000ff00000000000 */
[----:B------:R-:W0:Y:S01]  /*0910*/  POPC R18, R18 ;  /* 0x0000001200127309 */ /* 0x000e220000000000 */
[----:B---3--:R-:W-:-:S04]  /*0920*/  IADD3 R19, PT, PT, R26, R17, R24 ;  /* 0x000000111a137210 */ /* 0x008fc80007ffe018 */
[----:B0-----:R-:W-:Y:S01]  /*0930*/  IADD3 R26, PT, PT, R19, R16, R18 ;  /* 0x00000010131a7210 */ /* 0x001fe20007ffe012 */
[----:B------:R-:W-:Y:S06]  /*0940*/  BRA.U UP1, `(.L_x_2) ;  /* 0xfffffff901dc7547 */ /* 0x000fec000b83ffff */
.L_x_1:
[----:B------:R-:W-:Y:S05]  /*0950*/  BRA.U !UP0, `(.L_x_0) ;  /* 0x0000000508407547 */ /* 0x000fea000b800000 */
[----:B------:R-:W-:Y:S02]  /*0960*/  UISETP.GE.U32.AND UP0, UPT, UR4, 0x4, UPT ;  /* 0x000000040400788c */ /* 0x000fe4000bf06070 */
[----:B------:R-:W-:-:S04]  /*0970*/  ULOP3.LUT UR5, UR7, 0x3, URZ, 0xc0, !UPT ;  /* 0x0000000307057892 */ /* 0x000fc8000f8ec0ff */
[----:B------:R-:W-:-:S03]  /*0980*/  UISETP.NE.AND UP1, UPT, UR5, URZ, UPT ;  /* 0x000000ff0500728c */ /* 0x000fc6000bf25270 */
[----:B------:R-:W-:Y:S08]  /*0990*/  BRA.U !UP0, `(.L_x_3) ;  /* 0x0000000108947547 */ /* 0x000ff0000b800000 */
[----:B------:R-:W-:Y:S02]  /*09a0*/  IMAD.IADD R23, R4, 0x1, R5 ;  /* 0x0000000104177824 */ /* 0x000fe400078e0205 */
[----:B------:R-:W-:-:S04]  /*09b0*/  IMAD.WIDE.U32 R14, R5, 0x8, R8 ;  /* 0x00000008050e7825 */ /* 0x000fc800078e0008 */
[----:B------:R-:W-:Y:S01]  /*09c0*/  IMAD.WIDE.U32 R12, R5, 0x8, R10 ;  /* 0x00000008050c7825 */ /* 0x000fe200078e000a */
[----:B------:R-:W2:Y:S03]  /*09d0*/  LDG.E.64 R20, desc[UR8][R14.64] ;  /* 0x000000080e147981 */ /* 0x000ea6000c1e1b00 */
[----:B------:R-:W-:Y:S01]  /*09e0*/  IMAD.WIDE R22, R23, 0x8, R6 ;  /* 0x0000000817167825 */ /* 0x000fe200078e0206 */
[----:B------:R-:W2:Y:S04]  /*09f0*/  LDG.E.64 R18, desc[UR8][R12.64] ;  /* 0x000000080c127981 */ /* 0x000ea8000c1e1b00 */
[----:B------:R-:W2:Y:S04]  /*0a00*/  LDG.E.64 R16, desc[UR8][R22.64] ;  /* 0x0000000816107981 */ /* 0x000ea8000c1e1b00 */
[----:B------:R-:W3:Y:S01]  /*0a10*/  LDG.E.64 R28, desc[UR8][R22.64+0x8] ;  /* 0x00000808161c7981 */ /* 0x000ee2000c1e1b00 */
[----:B--2---:R-:W-:-:S02]  /*0a20*/  LOP3.LUT R20, R16, R18, R20, 0x96, !PT ;  /* 0x0000001210147212 */ /* 0x004fc400078e9614 */
[----:B------:R-:W-:Y:S02]  /*0a30*/  LOP3.LUT R24, R17, R19, R21, 0x96, !PT ;  /* 0x0000001311187212 */ /* 0x000fe400078e9615 */
[----:B------:R-:W3:Y:S04]  /*0a40*/  LDG.E.64 R18, desc[UR8][R14.64+0x8] ;  /* 0x000008080e127981 */ /* 0x000ee8000c1e1b00 */
[----:B------:R-:W3:Y:S01]  /*0a50*/  LDG.E.64 R16, desc[UR8][R12.64+0x8] ;  /* 0x000008080c107981 */ /* 0x000ee2000c1e1b00 */
[----:B------:R-:W-:Y:S08]  /*0a60*/  POPC R21, R20 ;  /* 0x0000001400157309 */ /* 0x000ff00000000000 */
[----:B------:R-:W0:Y:S02]  /*0a70*/  POPC R24, R24 ;  /* 0x0000001800187309 */ /* 0x000e240000000000 */
[----:B0-----:R-:W-:-:S02]  /*0a80*/  IADD3 R26, PT, PT, R26, R21, R24 ;  /* 0x000000151a1a7210 */ /* 0x001fc40007ffe018 */
[----:B------:R-:W2:Y:S04]  /*0a90*/  LDG.E.64 R20, desc[UR8][R22.64+0x10] ;  /* 0x0000100816147981 */ /* 0x000ea8000c1e1b00 */
[----:B------:R-:W4:Y:S01]  /*0aa0*/  LDG.E.64 R24, desc[UR8][R22.64+0x18] ;  /* 0x0000180816187981 */ /* 0x000f22000c1e1b00 */
[----:B---3--:R-:W-:Y:S02]  /*0ab0*/  LOP3.LUT R27, R28, R16, R18, 0x96, !PT ;  /* 0x000000101c1b7212 */ /* 0x008fe400078e9612 */
[----:B------:R-:W-:Y:S02]  /*0ac0*/  LOP3.LUT R28, R29, R17, R19, 0x96, !PT ;  /* 0x000000111d1c7212 */ /* 0x000fe400078e9613 */
[----:B------:R-:W2:Y:S04]  /*0ad0*/  LDG.E.64 R18, desc[UR8][R14.64+0x10] ;  /* 0x000010080e127981 */ /* 0x000ea8000c1e1b00 */
[----:B------:R-:W2:Y:S04]  /*0ae0*/  LDG.E.64 R16, desc[UR8][R12.64+0x10] ;  /* 0x000010080c107981 */ /* 0x000ea8000c1e1b00 */
[----:B------:R-:W4:Y:S04]  /*0af0*/  LDG.E.64 R14, desc[UR8][R14.64+0x18] ;  /* 0x000018080e0e7981 */ /* 0x000f28000c1e1b00 */
[----:B------:R-:W4:Y:S01]  /*0b00*/  LDG.E.64 R12, desc[UR8][R12.64+0x18] ;  /* 0x000018080c0c7981 */ /* 0x000f22000c1e1b00 */
[----:B------:R-:W-:Y:S08]  /*0b10*/  POPC R27, R27 ;  /* 0x0000001b001b7309 */ /* 0x000ff00000000000 */
[----:B------:R-:W0:Y:S01]  /*0b20*/  POPC R28, R28 ;  /* 0x0000001c001c7309 */ /* 0x000e220000000000 */
[----:B------:R-:W-:Y:S01]  /*0b30*/  VIADD R5, R5, 0x4 ;  /* 0x0000000405057836 */ /* 0x000fe20000000000 */
[----:B0-----:R-:W-:-:S02]  /*0b40*/  IADD3 R26, PT, PT, R26, R27, R28 ;  /* 0x0000001b1a1a7210 */ /* 0x001fc40007ffe01c */
[----:B--2---:R-:W-:Y:S02]  /*0b50*/  LOP3.LUT R29, R20, R16, R18, 0x96, !PT ;  /* 0x00000010141d7212 */ /* 0x004fe400078e9612 */
[----:B------:R-:W-:-:S04]  /*0b60*/  LOP3.LUT R16, R21, R17, R19, 0x96, !PT ;  /* 0x0000001115107212 */ /* 0x000fc800078e9613 */
[----:B------:R-:W-:Y:S01]  /*0b70*/  POPC R29, R29 ;  /* 0x0000001d001d7309 */ /* 0x000fe20000000000 */
[----:B----4-:R-:W-:Y:S02]  /*0b80*/  LOP3.LUT R17, R24, R12, R14, 0x96, !PT ;  /* 0x0000000c18117212 */ /* 0x010fe400078e960e */
[----:B------:R-:W-:-:S05]  /*0b90*/  LOP3.LUT R12, R25, R13, R15, 0x96, !PT ;  /* 0x0000000d190c7212 */ /* 0x000fca00078e960f */
[----:B------:R-:W0:Y:S08]  /*0ba0*/  POPC R16, R16 ;  /* 0x0000001000107309 */ /* 0x000e300000000000 */
[----:B------:R-:W-:Y:S08]  /*0bb0*/  POPC R17, R17 ;  /* 0x0000001100117309 */ /* 0x000ff00000000000 */
[----:B------:R-:W1:Y:S01]  /*0bc0*/  POPC R12, R12 ;  /* 0x0000000c000c7309 */ /* 0x000e620000000000 */
[----:B0-----:R-:W-:-:S04]  /*0bd0*/  IADD3 R26, PT, PT, R26, R29, R16 ;  /* 0x0000001d1a1a7210 */ /* 0x001fc80007ffe010 */
[----:B-1----:R-:W-:-:S07]  /*0be0*/  IADD3 R26, PT, PT, R26, R17, R12 ;  /* 0x000000111a1a7210 */ /* 0x002fce0007ffe00c */
.L_x_3:
[----:B------:R-:W-:Y:S05]  /*0bf0*/  BRA.U !UP1, `(.L_x_0) ;  /* 0x0000000109987547 */ /* 0x000fea000b800000 */
[----:B------:R-:W-:Y:S02]  /*0c00*/  UISETP.NE.AND UP0, UPT, UR5, 0x1, UPT ;  /* 0x000000010500788c */ /* 0x000fe4000bf05270 */
[----:B------:R-:W-:-:S04]  /*0c10*/  ULOP3.LUT UR4, UR7, 0x1, URZ, 0xc0, !UPT ;  /* 0x0000000107047892 */ /* 0x000fc8000f8ec0ff */
[----:B------:R-:W-:-:S03]  /*0c20*/  UISETP.NE.U32.AND UP1, UPT, UR4, 0x1, UPT ;  /* 0x000000010400788c */ /* 0x000fc6000bf25070 */
        /* <DEDUP_REMOVED lines=8> */
[----:B------:R-:W3:Y:S04]  /*0cb0*/  LDG.E.64 R16, desc[UR8][R16.64+0x8] ;  /* 0x0000080810107981 */ /* 0x000ee8000c1e1b00 */
[----:B------:R-:W3:Y:S04]  /*0cc0*/  LDG.E.64 R18, desc[UR8][R28.64+0x8] ;  /* 0x000008081c127981 */ /* 0x000ee8000c1e1b00 */
[----:B------:R-:W3:Y:S01]  /*0cd0*/  LDG.E.64 R20, desc[UR8][R24.64+0x8] ;  /* 0x0000080818147981 */ /* 0x000ee2000c1e1b00 */
[----:B------:R-:W-:Y:S01]  /*0ce0*/  VIADD R5, R5, 0x2 ;  /* 0x0000000205057836 */ /* 0x000fe20000000000 */
[----:B--2---:R-:W-:-:S02]  /*0cf0*/  LOP3.LUT R27, R14, R12, R22, 0x96, !PT ;  /* 0x0000000c0e1b7212 */ /* 0x004fc400078e9616 */
[----:B------:R-:W-:-:S04]  /*0d00*/  LOP3.LUT R12, R15, R13, R23, 0x96, !PT ;  /* 0x0000000d0f0c7212 */ /* 0x000fc800078e9617 */
[----:B------:R-:W-:Y:S01]  /*0d10*/  POPC R27, R27 ;  /* 0x0000001b001b7309 */ /* 0x000fe20000000000 */
[----:B---3--:R-:W-:Y:S02]  /*0d20*/  LOP3.LUT R13, R20, R18, R16, 0x96, !PT ;  /* 0x00000012140d7212 */ /* 0x008fe400078e9610 */
[----:B------:R-:W-:-:S05]  /*0d30*/  LOP3.LUT R18, R21, R19, R17, 0x96, !PT ;  /* 0x0000001315127212 */ /* 0x000fca00078e9611 */
[----:B------:R-:W0:Y:S08]  /*0d40*/  POPC R12, R12 ;  /* 0x0000000c000c7309 */ /* 0x000e300000000000 */
[----:B------:R-:W-:Y:S08]  /*0d50*/  POPC R13, R13 ;  /* 0x0000000d000d7309 */ /* 0x000ff00000000000 */
[----:B------:R-:W1:Y:S01]  /*0d60*/  POPC R18, R18 ;  /* 0x0000001200127309 */ /* 0x000e620000000000 */
[----:B0-----:R-:W-:-:S04]  /*0d70*/  IADD3 R26, PT, PT, R26, R27, R12 ;  /* 0x0000001b1a1a7210 */ /* 0x001fc80007ffe00c */
[----:B-1----:R-:W-:-:S07]  /*0d80*/  IADD3 R26, PT, PT, R26, R13, R18 ;  /* 0x0000000d1a1a7210 */ /* 0x002fce0007ffe012 */
.L_x_4:
[----:B------:R-:W-:Y:S05]  /*0d90*/  BRA.U UP1, `(.L_x_0) ;  /* 0x0000000101307547 */ /* 0x000fea000b800000 */
[----:B------:R-:W-:Y:S02]  /*0da0*/  IMAD.IADD R13, R4, 0x1, R5 ;  /* 0x00000001040d7824 */ /* 0x000fe400078e0205 */
[----:B------:R-:W-:-:S04]  /*0db0*/  IMAD.WIDE.U32 R8, R5, 0x8, R8 ;  /* 0x0000000805087825 */ /* 0x000fc800078e0008 */
[----:B------:R-:W-:Y:S02]  /*0dc0*/  IMAD.WIDE.U32 R10, R5, 0x8, R10 ;  /* 0x00000008050a7825 */ /* 0x000fe400078e000a */
[----:B------:R-:W2:Y:S02]  /*0dd0*/  LDG.E.64 R8, desc[UR8][R8.64] ;  /* 0x0000000808087981 */ /* 0x000ea4000c1e1b00 */
[----:B------:R-:W-:Y:S02]  /*0de0*/  IMAD.WIDE R6, R13, 0x8, R6 ;  /* 0x000000080d067825 */ /* 0x000fe400078e0206 */
[----:B------:R-:W2:Y:S04]  /*0df0*/  LDG.E.64 R10, desc[UR8][R10.64] ;  /* 0x000000080a0a7981 */ /* 0x000ea8000c1e1b00 */
[----:B------:R-:W2:Y:S02]  /*0e00*/  LDG.E.64 R6, desc[UR8][R6.64] ;  /* 0x0000000806067981 */ /* 0x000ea4000c1e1b00 */
[----:B--2---:R-:W-:-:S02]  /*0e10*/  LOP3.LUT R5, R6, R10, R8, 0x96, !PT ;  /* 0x0000000a06057212 */ /* 0x004fc400078e9608 */
[----:B------:R-:W-:-:S04]  /*0e20*/  LOP3.LUT R4, R7, R11, R9, 0x96, !PT ;  /* 0x0000000b07047212 */ /* 0x000fc800078e9609 */
[----:B------:R-:W-:Y:S08]  /*0e30*/  POPC R5, R5 ;  /* 0x0000000500057309 */ /* 0x000ff00000000000 */
[----:B------:R-:W0:Y:S02]  /*0e40*/  POPC R4, R4 ;  /* 0x0000000400047309 */ /* 0x000e240000000000 */
[----:B0-----:R-:W-:-:S07]  /*0e50*/  IADD3 R26, PT, PT, R26, R5, R4 ;  /* 0x000000051a1a7210 */ /* 0x001fce0007ffe004 */
.L_x_0:
[----:B------:R-:W-:-:S13]  /*0e60*/  ISETP.GT.U32.AND P0, PT, R26, 0x45, PT ;  /* 0x000000451a00780c */ /* 0x000fda0003f04070 */
[----:B------:R-:W-:Y:S05]  /*0e70*/  @P0 EXIT ;  /* 0x000000000000094d */ /* 0x000fea0003800000 */
[----:B------:R-:W0:Y:S01]  /*0e80*/  S2R R7, SR_LANEID ;  /* 0x0000000000077919 */ /* 0x000e220000000000 */
[----:B------:R-:W-:Y:S01]  /*0e90*/  VOTEU.ANY UR4, UPT, PT ;  /* 0x0000000000047886 */ /* 0x000fe200038e0100 */
[----:B------:R-:W1:Y:S01]  /*0ea0*/  LDC.64 R4, c[0x0][0x3a0] ;  /* 0x0000e800ff047b82 */ /* 0x000e620000000a00 */
[----:B------:R-:W0:Y:S08]  /*0eb0*/  FLO.U32 R6, UR4 ;  /* 0x0000000400067d00 */ /* 0x000e3000080e0000 */
[----:B------:R-:W1:Y:S01]  /*0ec0*/  POPC R9, UR4 ;  /* 0x0000000400097d09 */ /* 0x000e620008000000 */
[----:B0-----:R-:W-:-:S13]  /*0ed0*/  ISETP.EQ.U32.AND P0, PT, R6, R7, PT ;  /* 0x000000070600720c */ /* 0x001fda0003f02070 */
[----:B-1----:R-:W2:Y:S01]  /*0ee0*/  @P0 ATOMG.E.ADD.STRONG.GPU PT, R5, desc[UR8][R4.64], R9 ;  /* 0x80000009040509a8 */ /* 0x002ea200081ef108 */
[----:B------:R-:W0:Y:S02]  /*0ef0*/  S2R R8, SR_LTMASK ;  /* 0x0000000000087919 */ /* 0x000e240000003900 */
[----:B0-----:R-:W-:-:S06]  /*0f00*/  LOP3.LUT R8, R8, UR4, RZ, 0xc0, !PT ;  /* 0x0000000408087c12 */ /* 0x001fcc000f8ec0ff */
[----:B------:R-:W0:Y:S01]  /*0f10*/  POPC R8, R8 ;  /* 0x0000000800087309 */ /* 0x000e220000000000 */
[----:B--2---:R-:W0:Y:S02]  /*0f20*/  SHFL.IDX PT, R7, R5, R6, 0x1f ;  /* 0x00001f0605077589 */ /* 0x004e2400000e0000 */
[----:B0-----:R-:W-:-:S05]  /*0f30*/  IMAD.IADD R7, R7, 0x1, R8 ;  /* 0x0000000107077824 */ /* 0x001fca00078e0208 */
[----:B------:R-:W-:-:S13]  /*0f40*/  ISETP.GT.AND P0, PT, R7, 0x63, PT ;  /* 0x000000630700780c */ /* 0x000fda0003f04270 */
[----:B------:R-:W-:Y:S05]  /*0f50*/  @P0 EXIT ;  /* 0x000000000000094d */ /* 0x000fea0003800000 */
[----:B------:R-:W0:Y:S02]  /*0f60*/  LDC.64 R4, c[0x0][0x390] ;  /* 0x0000e400ff047b82 */ /* 0x000e240000000a00 */
[----:B0-----:R-:W-:-:S05]  /*0f70*/  IMAD.WIDE R4, R7, 0x10, R4 ;  /* 0x0000001007047825 */ /* 0x001fca00078e0204 */
[----:B------:R-:W-:Y:S04]  /*0f80*/  STG.E desc[UR8][R4.64], R0 ;  /* 0x0000000004007986 */ /* 0x000fe8000c101908 */
[----:B------:R-:W-:Y:S04]  /*0f90*/  STG.E desc[UR8][R4.64+0x4], R3 ;  /* 0x0000040304007986 */ /* 0x000fe8000c101908 */
[----:B------:R-:W-:Y:S04]  /*0fa0*/  STG.E desc[UR8][R4.64+0x8], R2 ;  /* 0x0000080204007986 */ /* 0x000fe8000c101908 */
[----:B------:R-:W-:Y:S01]  /*0fb0*/  STG.E desc[UR8][R4.64+0xc], R26 ;  /* 0x00000c1a04007986 */ /* 0x000fe2000c101908 */
[----:B------:R-:W-:Y:S05]  /*0fc0*/  EXIT ;  /* 0x000000000000794d */ /* 0x000fea0003800000 */
.L_x_5:
[----:B------:R-:W-:-:S00]  /*0fd0*/  BRA `(.L_x_5) ;  /* 0xfffffffc00fc7947 */ /* 0x000fc0000383ffff */
[----:B------:R-:W-:-:S00]  /*0fe0*/  NOP ;  /* 0x0000000000007918 */ /* 0x000fc00000000000 */
        /* <DEDUP_REMOVED lines=9> */
.L_x_7:


//--------------------- .text._Z18build_table_kernelPKmPiii --------------------------
	.section	.text._Z18build_table_kernelPKmPiii,"ax",@progbits
	.align	128
        .global         _Z18build_table_kernelPKmPiii
        .type           _Z18build_table_kernelPKmPiii,@function
        .size           _Z18build_table_kernelPKmPiii,(.L_x_8 - _Z18build_table_kernelPKmPiii)
        .other          _Z18build_table_kernelPKmPiii,@"STO_CUDA_ENTRY STV_DEFAULT"
_Z18build_table_kernelPKmPiii:
.text._Z18build_table_kernelPKmPiii:
[----:B------:R-:W-:Y:S01]  /*0000*/  LDC R1, c[0x0][0x37c] ;  /* 0x0000df00ff017b82 */ /* 0x000fe20000000800 */
[----:B------:R-:W0:Y:S07]  /*0010*/  S2R R0, SR_TID.X ;  /* 0x0000000000007919 */ /* 0x000e2e0000002100 */
[----:B------:R-:W0:Y:S01]  /*0020*/  S2UR UR4, SR_CTAID.X ;  /* 0x00000000000479c3 */ /* 0x000e220000002500 */
[----:B------:R-:W1:Y:S07]  /*0030*/  LDCU UR5, c[0x0][0x390] ;  /* 0x00007200ff0577ac */ /* 0x000e6e0008000800 */
[----:B------:R-:W0:Y:S02]  /*0040*/  LDC R7, c[0x0][0x360] ;  /* 0x0000d800ff077b82 */ /* 0x000e240000000800 */
[----:B0-----:R-:W-:-:S05]  /*0050*/  IMAD R7, R7, UR4, R0 ;  /* 0x0000000407077c24 */ /* 0x001fca000f8e0200 */
[----:B-1----:R-:W-:-:S13]  /*0060*/  ISETP.GE.AND P0, PT, R7, UR5, PT ;  /* 0x0000000507007c0c */ /* 0x002fda000bf06270 */
[----:B------:R-:W-:Y:S05]  /*0070*/  @P0 EXIT ;  /* 0x000000000000094d */ /* 0x000fea0003800000 */
[----:B------:R-:W0:Y:S01]  /*0080*/  LDC.64 R2, c[0x0][0x380] ;  /* 0x0000e000ff027b82 */ /* 0x000e220000000a00 */
[----:B------:R-:W1:Y:S01]  /*0090*/  LDCU UR6, c[0x0][0x394] ;  /* 0x00007280ff0677ac */ /* 0x000e620008000800 */
[----:B------:R-:W2:Y:S01]  /*00a0*/  LDCU.64 UR4, c[0x0][0x358] ;  /* 0x00006b00ff0477ac */ /* 0x000ea20008000a00 */
[----:B-1----:R-:W-:Y:S01]  /*00b0*/  IMAD R5, R7, UR6, RZ ;  /* 0x0000000607057c24 */ /* 0x002fe2000f8e02ff */
[----:B------:R-:W1:Y:S03]  /*00c0*/  LDCU.64 UR6, c[0x0][0x388] ;  /* 0x00007100ff0677ac */ /* 0x000e660008000a00 */
[----:B0-----:R-:W-:-:S06]  /*00d0*/  IMAD.WIDE R2, R5, 0x8, R2 ;  /* 0x0000000805027825 */ /* 0x001fcc00078e0202 */
[----:B--2---:R-:W2:Y:S02]  /*00e0*/  LDG.E R2, desc[UR4][R2.64] ;  /* 0x0000000402027981 */ /* 0x004ea4000c1e1900 */
[----:B--2---:R-:W-:-:S04]  /*00f0*/  SHF.L.U32 R4, R2, 0x2, RZ ;  /* 0x0000000202047819 */ /* 0x004fc800000006ff */
[----:B------:R-:W-:-:S04]  /*0100*/  LOP3.LUT R4, R4, 0xffffc, RZ, 0xc0, !PT ;  /* 0x000ffffc04047812 */ /* 0x000fc800078ec0ff */
[----:B-1----:R-:W-:-:S04]  /*0110*/  IADD3 R4, P0, PT, R4, UR6, RZ ;  /* 0x0000000604047c10 */ /* 0x002fc8000ff1e0ff */
[----:B------:R-:W-:-:S05]  /*0120*/  IADD3.X R5, PT, PT, RZ, UR7, RZ, P0, !PT ;  /* 0x00000007ff057c10 */ /* 0x000fca00087fe4ff */
[----:B------:R-:W-:Y:S01]  /*0130*/  STG.E desc[UR4][R4.64], R7 ;  /* 0x0000000704007986 */ /* 0x000fe2000c101904 */
[----:B------:R-:W-:Y:S05]  /*0140*/  EXIT ;  /* 0x000000000000794d */ /* 0x000fea0003800000 */
.L_x_6:
        /* <DEDUP_REMOVED lines=11> */
.L_x_8:


//--------------------- .nv.shared.reserved.0     --------------------------
	.section	.nv.shared.reserved.0,"aw",@nobits
	.weak		__nv_reservedSMEM_offset_0_alias
	.size		__nv_reservedSMEM_offset_0_alias, 0, 64
	.other		__nv_reservedSMEM_offset_0_alias,@"STO_CUDA_RESERVED_SHARED STV_DEFAULT"
__nv_reservedSMEM_offset_0_alias:
	.zero		0
	.zero		64


//--------------------- .nv.constant0._Z13search_kernelPKmPKiP6ResultiiPi --------------------------
	.section	.nv.constant0._Z13search_kernelPKmPKiP6ResultiiPi,"a",@progbits
	.sectionflags	@""
	.align	4
.nv.constant0._Z13search_kernelPKmPKiP6ResultiiPi:
	.zero		936


//--------------------- .nv.constant0._Z18build_table_kernelPKmPiii --------------------------
	.section	.nv.constant0._Z18build_table_kernelPKmPiii,"a",@progbits
	.sectionflags	@""
	.align	4
.nv.constant0._Z18build_table_kernelPKmPiii:
	.zero		920


//--------------------- SYMBOLS --------------------------

	.type		.nv.reservedSmem.offset0,@object
	.size		.nv.reservedSmem.offset0,0x4
